//
// Generated by NVIDIA NVVM Compiler
//
// Compiler Build ID: CL-36424714
// Cuda compilation tools, release 13.0, V13.0.88
// Based on NVVM 20.0.0
//

.version 9.0
.target sm_100
.address_size 64

	// .globl	_Z5hellov
.extern .func  (.param .b32 func_retval0) vprintf
(
	.param .b64 vprintf_param_0,
	.param .b64 vprintf_param_1
)
;
.global .align 1 .b8 $str[63] = {72, 101, 108, 108, 111, 32, 119, 111, 114, 108, 100, 32, 102, 114, 111, 109, 32, 116, 104, 114, 101, 97, 100, 32, 37, 100, 44, 32, 78, 97, 109, 101, 58, 32, 65, 98, 110, 101, 114, 32, 71, 97, 114, 99, 105, 97, 44, 32, 67, 97, 114, 110, 101, 116, 58, 32, 50, 49, 50, 56, 53, 10};
.global .align 1 .b8 $str$1[48] = {84, 104, 114, 101, 97, 100, 32, 50, 48, 52, 55, 44, 32, 78, 97, 109, 101, 58, 32, 65, 98, 110, 101, 114, 32, 71, 97, 114, 99, 105, 97, 44, 32, 67, 97, 114, 110, 101, 116, 58, 32, 50, 49, 50, 56, 53, 10};

.visible .entry _Z5hellov()
{
	.local .align 8 .b8 	__local_depot0[8];
	.reg .b64 	%SP;
	.reg .b64 	%SPL;
	.reg .pred 	%p<2>;
	.reg .b32 	%r<9>;
	.reg .b64 	%rd<7>;

	mov.u64 	%SPL, __local_depot0;
	cvta.local.u64 	%SP, %SPL;
	add.u64 	%rd1, %SP, 0;
	add.u64 	%rd2, %SPL, 0;
	mov.u32 	%r1, %ctaid.x;
	mov.u32 	%r2, %ntid.x;
	mov.u32 	%r3, %tid.x;
	mad.lo.s32 	%r4, %r1, %r2, %r3;
	st.local.u32 	[%rd2], %r4;
	mov.u64 	%rd3, $str;
	cvta.global.u64 	%rd4, %rd3;
	{ // callseq 0, 0
	.param .b64 param0;
	st.param.b64 	[param0], %rd4;
	.param .b64 param1;
	st.param.b64 	[param1], %rd1;
	.param .b32 retval0;
	call.uni (retval0), 
	vprintf, 
	(
	param0, 
	param1
	);
	ld.param.b32 	%r5, [retval0];
	} // callseq 0
	setp.ne.s32 	%p1, %r4, 2047;
	@%p1 bra 	$L__BB0_2;
	mov.u64 	%rd5, $str$1;
	cvta.global.u64 	%rd6, %rd5;
	{ // callseq 1, 0
	.param .b64 param0;
	st.param.b64 	[param0], %rd6;
	.param .b64 param1;
	st.param.b64 	[param1], 0;
	.param .b32 retval0;
	call.uni (retval0), 
	vprintf, 
	(
	param0, 
	param1
	);
	ld.param.b32 	%r7, [retval0];
	} // callseq 1
$L__BB0_2:
	ret;

}


// ===== COMPILED SASS (sm_100) =====

	.target	sm_100

	.elftype	@"ET_EXEC"


//--------------------- .note.nv.tkinfo           --------------------------
	.section	.note.nv.tkinfo,"",@"SHT_NOTE"
	.sectionflags	@"SHF_NOTE_NV_TKINFO"
	.tkinfo
        /*0018*/ 	.word	0x00000002
        /*0030*/ 	.string	""
        /*0030*/ 	.string	"ptxas"
        /*0030*/ 	.string	"Cuda compilation tools, release 13.0, V13.0.88"
        /*0030*/ 	.string	"Build cuda_13.0.r13.0/compiler.36424714_0"
        /*0030*/ 	.string	"-arch sm_100 -m 64 "



//--------------------- .note.nv.cuinfo           --------------------------
	.section	.note.nv.cuinfo,"",@"SHT_NOTE"
	.sectionflags	@"SHF_NOTE_NV_CUINFO"
        /*0018*/ 	.short	0x0002
        /*001a*/ 	.short	0x0064
        /*001c*/ 	.short	0x0082
	.zero		2


//--------------------- .nv.info                  --------------------------
	.section	.nv.info,"",@"SHT_CUDA_INFO"
	.align	4


	//----- nvinfo : EIATTR_REGCOUNT
	.align		4
        /*0000*/ 	.byte	0x04, 0x2f
        /*0002*/ 	.short	(.L_3 - .L_2)
	.align		4
.L_2:
        /*0004*/ 	.word	index@(_Z5hellov)
        /*0008*/ 	.word	0x00000018


	//----- nvinfo : EIATTR_FRAME_SIZE
	.align		4
.L_3:
        /*000c*/ 	.byte	0x04, 0x11
        /*000e*/ 	.short	(.L_5 - .L_4)
	.align		4
.L_4:
        /*0010*/ 	.word	index@(_Z5hellov)
        /*0014*/ 	.word	0x00000008


	//----- nvinfo : EIATTR_MIN_STACK_SIZE
	.align		4
.L_5:
        /*0018*/ 	.byte	0x04, 0x12
        /*001a*/ 	.short	(.L_7 - .L_6)
	.align		4
.L_6:
        /*001c*/ 	.word	index@(_Z5hellov)
        /*0020*/ 	.word	0x00000008
.L_7:


//--------------------- .nv.compat                --------------------------
	.section	.nv.compat,"",@"SHT_CUDA_COMPAT_INFO"
	.align	4
        /*0000*/ 	.byte	0x02, 0x09, 0x00, 0x00, 0x02, 0x02, 0x01, 0x00, 0x02, 0x05, 0x05, 0x00, 0x03, 0x07, 0x01, 0x01
        /*0010*/ 	.byte	0x02, 0x03, 0x00, 0x00, 0x02, 0x06, 0x01, 0x00, 0x04, 0x0b, 0x08, 0x00, 0x09, 0x00, 0x00, 0x00
        /*0020*/ 	.byte	0x00, 0x00, 0x00, 0x00


//--------------------- .nv.info._Z5hellov        --------------------------
	.section	.nv.info._Z5hellov,"",@"SHT_CUDA_INFO"
	.sectionflags	@""
	.align	4


	//----- nvinfo : EIATTR_CUDA_API_VERSION
	.align		4
        /*0000*/ 	.byte	0x04, 0x37
        /*0002*/ 	.short	(.L_9 - .L_8)
.L_8:
        /*0004*/ 	.word	0x00000082


	//----- nvinfo : EIATTR_SPARSE_MMA_MASK
	.align		4
.L_9:
        /*0008*/ 	.byte	0x03, 0x50
        /*000a*/ 	.short	0x0000


	//----- nvinfo : EIATTR_MAXREG_COUNT
	.align		4
        /*000c*/ 	.byte	0x03, 0x1b
        /*000e*/ 	.short	0x00ff


	//----- nvinfo : EIATTR_EXTERNS
	.align		4
        /*0010*/ 	.byte	0x04, 0x0f
        /*0012*/ 	.short	(.L_11 - .L_10)


	//   ....[0]....
	.align		4
.L_10:
        /*0014*/ 	.word	index@(vprintf)


	//----- nvinfo : EIATTR_MERCURY_ISA_VERSION
	.align		4
.L_11:
        /*0018*/ 	.byte	0x03, 0x5f
        /*001a*/ 	.short	0x0101


	//----- nvinfo : EIATTR_VRC_CTA_INIT_COUNT
	.align		4
        /*001c*/ 	.byte	0x02, 0x4a
	.zero		1
	.zero		1


	//----- nvinfo : EIATTR_SYSCALL_OFFSETS
	.align		4
        /*0020*/ 	.byte	0x04, 0x46
        /*0022*/ 	.short	(.L_13 - .L_12)


	//   ....[0]....
.L_12:
        /*0024*/ 	.word	0x00000110


	//   ....[1]....
        /*0028*/ 	.word	0x000001a0


	//----- nvinfo : EIATTR_EXIT_INSTR_OFFSETS
	.align		4
.L_13:
        /*002c*/ 	.byte	0x04, 0x1c
        /*002e*/ 	.short	(.L_15 - .L_14)


	//   ....[0]....
.L_14:
        /*0030*/ 	.word	0x00000130


	//   ....[1]....
        /*0034*/ 	.word	0x000001b0


	//----- nvinfo : EIATTR_CRS_STACK_SIZE
	.align		4
.L_15:
        /*0038*/ 	.byte	0x04, 0x1e
        /*003a*/ 	.short	(.L_17 - .L_16)
.L_16:
        /*003c*/ 	.word	0x00000000


	//----- nvinfo : EIATTR_SW_WAR
	.align		4
.L_17:
        /*0040*/ 	.byte	0x04, 0x36
        /*0042*/ 	.short	(.L_19 - .L_18)
.L_18:
        /*0044*/ 	.word	0x00000008
.L_19:


//--------------------- .nv.callgraph             --------------------------
	.section	.nv.callgraph,"",@"SHT_CUDA_CALLGRAPH"
	.align	4
	.sectionentsize	8
	.align		4
        /*0000*/ 	.word	0x00000000
	.align		4
        /*0004*/ 	.word	0xffffffff
	.align		4
        /*0008*/ 	.word	index@(_Z5hellov)
	.align		4
        /*000c*/ 	.word	index@(vprintf)
	.align		4
        /*0010*/ 	.word	0x00000000
	.align		4
        /*0014*/ 	.word	0xfffffffe
	.align		4
        /*0018*/ 	.word	0x00000000
	.align		4
        /*001c*/ 	.word	0xfffffffd
	.align		4
        /*0020*/ 	.word	0x00000000
	.align		4
        /*0024*/ 	.word	0xfffffffc


//--------------------- .nv.constant4             --------------------------
	.section	.nv.constant4,"a",@progbits
	.align	8
	.align		8
.nv.constant4:
        /*0000*/ 	.dword	vprintf
	.align		8
        /*0008*/ 	.dword	$str
	.align		8
        /*0010*/ 	.dword	$str$1


//--------------------- .text._Z5hellov           --------------------------
	.section	.text._Z5hellov,"ax",@progbits
	.align	128
        .global         _Z5hellov
        .type           _Z5hellov,@function
        .size           _Z5hellov,(.L_x_3 - _Z5hellov)
        .other          _Z5hellov,@"STO_CUDA_ENTRY STV_DEFAULT"
_Z5hellov:
.text._Z5hellov:
[----:B------:R-:W0:Y:S01]  /*0000*/  LDC R1, c[0x0][0x37c] ;  /* 0x0000df00ff017b82 */ /* 0x000e220000000800 */
[----:B------:R-:W1:Y:S01]  /*0010*/  S2R R3, SR_TID.X ;  /* 0x0000000000037919 */ /* 0x000e620000002100 */
[----:B------:R-:W2:Y:S06]  /*0020*/  LDCU UR5, c[0x0][0x2fc] ;  /* 0x00005f80ff0577ac */ /* 0x000eac0008000800 */
[----:B------:R-:W1:Y:S01]  /*0030*/  S2UR UR6, SR_CTAID.X ;  /* 0x00000000000679c3 */ /* 0x000e620000002500 */
[----:B0-----:R-:W-:Y:S01]  /*0040*/  VIADD R1, R1, 0xfffffff8 ;  /* 0xfffffff801017836 */ /* 0x001fe20000000000 */
[----:B------:R-:W-:Y:S01]  /*0050*/  MOV R16, 0x0 ;  /* 0x0000000000107802 */ /* 0x000fe20000000f00 */
[----:B------:R-:W0:Y:S05]  /*0060*/  LDCU UR4, c[0x0][0x2f8] ;  /* 0x00005f00ff0477ac */ /* 0x000e2a0008000800 */
[----:B------:R-:W1:Y:S08]  /*0070*/  LDC R2, c[0x0][0x360] ;  /* 0x0000d800ff027b82 */ /* 0x000e700000000800 */
[----:B------:R3:W4:Y:S01]  /*0080*/  LDC.64 R8, c[0x4][R16] ;  /* 0x0100000010087b82 */ /* 0x0007220000000a00 */
[----:B0-----:R-:W-:-:S04]  /*0090*/  IADD3 R6, P0, PT, R1, UR4, RZ ;  /* 0x0000000401067c10 */ /* 0x001fc8000ff1e0ff */
[----:B--2---:R-:W-:Y:S01]  /*00a0*/  IADD3.X R7, PT, PT, RZ, UR5, RZ, P0, !PT ;  /* 0x00000005ff077c10 */ /* 0x004fe200087fe4ff */
[----:B-1----:R-:W-:Y:S01]  /*00b0*/  IMAD R2, R2, UR6, R3 ;  /* 0x0000000602027c24 */ /* 0x002fe2000f8e0203 */
[----:B------:R-:W0:Y:S04]  /*00c0*/  LDCU.64 UR6, c[0x4][0x8] ;  /* 0x01000100ff0677ac */ /* 0x000e280008000a00 */
[----:B------:R3:W-:Y:S01]  /*00d0*/  STL [R1], R2 ;  /* 0x0000000201007387 */ /* 0x0007e20000100800 */
[----:B0-----:R-:W-:Y:S02]  /*00e0*/  IMAD.U32 R4, RZ, RZ, UR6 ;  /* 0x00000006ff047e24 */ /* 0x001fe4000f8e00ff */
[----:B---34-:R-:W-:-:S07]  /*00f0*/  IMAD.U32 R5, RZ, RZ, UR7 ;  /* 0x00000007ff057e24 */ /* 0x018fce000f8e00ff */
[----:B------:R-:W-:-:S07]  /*0100*/  LEPC R20, `(.L_x_0) ;  /* 0x000000001014794e */ /* 0x000fce0000000000 */
[----:B------:R-:W-:Y:S05]  /*0110*/  CALL.ABS.NOINC R8 ;  /* 0x0000000008007343 */ /* 0x000fea0003c00000 */
.L_x_0:
[----:B------:R-:W-:-:S13]  /*0120*/  ISETP.NE.AND P0, PT, R2, 0x7ff, PT ;  /* 0x000007ff0200780c */ /* 0x000fda0003f05270 */
[----:B------:R-:W-:Y:S05]  /*0130*/  @P0 EXIT ;  /* 0x000000000000094d */ /* 0x000fea0003800000 */
[----:B------:R-:W0:Y:S01]  /*0140*/  LDC.64 R16, c[0x4][R16] ;  /* 0x0100000010107b82 */ /* 0x000e220000000a00 */
[----:B------:R-:W1:Y:S01]  /*0150*/  LDCU.64 UR4, c[0x4][0x10] ;  /* 0x01000200ff0477ac */ /* 0x000e620008000a00 */
[----:B------:R-:W-:Y:S01]  /*0160*/  CS2R R6, SRZ ;  /* 0x0000000000067805 */ /* 0x000fe2000001ff00 */
[----:B-1----:R-:W-:Y:S01]  /*0170*/  IMAD.U32 R4, RZ, RZ, UR4 ;  /* 0x00000004ff047e24 */ /* 0x002fe2000f8e00ff */
[----:B------:R-:W-:-:S07]  /*0180*/  MOV R5, UR5 ;  /* 0x0000000500057c02 */ /* 0x000fce0008000f00 */
[----:B------:R-:W-:-:S07]  /*0190*/  LEPC R20, `(.L_x_1) ;  /* 0x000000001014794e */ /* 0x000fce0000000000 */
[----:B0-----:R-:W-:Y:S05]  /*01a0*/  CALL.ABS.NOINC R16 ;  /* 0x0000000010007343 */ /* 0x001fea0003c00000 */
.L_x_1:
[----:B------:R-:W-:Y:S05]  /*01b0*/  EXIT ;  /* 0x000000000000794d */ /* 0x000fea0003800000 */
.L_x_2:
[----:B------:R-:W-:-:S00]  /*01c0*/  BRA `(.L_x_2) ;  /* 0xfffffffc00fc7947 */ /* 0x000fc0000383ffff */
[----:B------:R-:W-:-:S00]  /*01d0*/  NOP ;  /* 0x0000000000007918 */ /* 0x000fc00000000000 */
        /* <DEDUP_REMOVED lines=10> */
.L_x_3:


//--------------------- .nv.global.init           --------------------------
	.section	.nv.global.init,"aw",@progbits
.nv.global.init:
	.type		$str$1,@object
	.size		$str$1,($str - $str$1)
$str$1:
        /*0000*/ 	.byte	0x54, 0x68, 0x72, 0x65, 0x61, 0x64, 0x20, 0x32, 0x30, 0x34, 0x37, 0x2c, 0x20, 0x4e, 0x61, 0x6d
        /*0010*/ 	.byte	0x65, 0x3a, 0x20, 0x41, 0x62, 0x6e, 0x65, 0x72, 0x20, 0x47, 0x61, 0x72, 0x63, 0x69, 0x61, 0x2c
        /*0020*/ 	.byte	0x20, 0x43, 0x61, 0x72, 0x6e, 0x65, 0x74, 0x3a, 0x20, 0x32, 0x31, 0x32, 0x38, 0x35, 0x0a, 0x00
	.type		$str,@object
	.size		$str,(.L_0 - $str)
$str:
        /*0030*/ 	.byte	0x48, 0x65, 0x6c, 0x6c, 0x6f, 0x20, 0x77, 0x6f, 0x72, 0x6c, 0x64, 0x20, 0x66, 0x72, 0x6f, 0x6d
        /*0040*/ 	.byte	0x20, 0x74, 0x68, 0x72, 0x65, 0x61, 0x64, 0x20, 0x25, 0x64, 0x2c, 0x20, 0x4e, 0x61, 0x6d, 0x65
        /*0050*/ 	.byte	0x3a, 0x20, 0x41, 0x62, 0x6e, 0x65, 0x72, 0x20, 0x47, 0x61, 0x72, 0x63, 0x69, 0x61, 0x2c, 0x20
        /*0060*/ 	.byte	0x43, 0x61, 0x72, 0x6e, 0x65, 0x74, 0x3a, 0x20, 0x32, 0x31, 0x32, 0x38, 0x35, 0x0a, 0x00
.L_0:


//--------------------- .nv.shared.reserved.0     --------------------------
	.section	.nv.shared.reserved.0,"aw",@nobits
	.weak		__nv_reservedSMEM_offset_0_alias
	.size		__nv_reservedSMEM_offset_0_alias, 0, 64
	.other		__nv_reservedSMEM_offset_0_alias,@"STO_CUDA_RESERVED_SHARED STV_DEFAULT"
__nv_reservedSMEM_offset_0_alias:
	.zero		0
	.zero		64


//--------------------- .nv.constant0._Z5hellov   --------------------------
	.section	.nv.constant0._Z5hellov,"a",@progbits
	.sectionflags	@""
	.align	4
.nv.constant0._Z5hellov:
	.zero		896


//--------------------- SYMBOLS --------------------------

	.type		.nv.reservedSmem.offset0,@object
	.size		.nv.reservedSmem.offset0,0x4
	.type		vprintf,@function
